//
// Generated by NVIDIA NVVM Compiler
//
// Compiler Build ID: CL-36424714
// Cuda compilation tools, release 13.0, V13.0.88
// Based on NVVM 20.0.0
//

.version 9.0
.target sm_100
.address_size 64

	// .globl	_Z10ConvKernelPKfS0_Pfmm
// _ZZ10ConvKernelPKfS0_PfmmE3shB has been demoted
.extern .shared .align 16 .b8 block_shared_A[];

.visible .entry _Z10ConvKernelPKfS0_Pfmm(
	.param .u64 .ptr .align 1 _Z10ConvKernelPKfS0_Pfmm_param_0,
	.param .u64 .ptr .align 1 _Z10ConvKernelPKfS0_Pfmm_param_1,
	.param .u64 .ptr .align 1 _Z10ConvKernelPKfS0_Pfmm_param_2,
	.param .u64 _Z10ConvKernelPKfS0_Pfmm_param_3,
	.param .u64 _Z10ConvKernelPKfS0_Pfmm_param_4
)
{
	.reg .pred 	%p<19>;
	.reg .b32 	%r<45>;
	.reg .b32 	%f<57>;
	.reg .b64 	%rd<30>;
	// demoted variable
	.shared .align 4 .b8 _ZZ10ConvKernelPKfS0_PfmmE3shB[4096];
	ld.param.u64 	%rd6, [_Z10ConvKernelPKfS0_Pfmm_param_0];
	ld.param.u64 	%rd7, [_Z10ConvKernelPKfS0_Pfmm_param_1];
	ld.param.u64 	%rd8, [_Z10ConvKernelPKfS0_Pfmm_param_2];
	ld.param.u64 	%rd9, [_Z10ConvKernelPKfS0_Pfmm_param_3];
	ld.param.u64 	%rd10, [_Z10ConvKernelPKfS0_Pfmm_param_4];
	mov.u32 	%r1, %tid.x;
	mov.u32 	%r17, %ctaid.x;
	mov.u32 	%r2, %ntid.x;
	mul.lo.s32 	%r3, %r17, %r2;
	add.s32 	%r18, %r3, %r1;
	cvt.u64.u32 	%rd1, %r18;
	cvt.u32.u64 	%r19, %rd10;
	add.s32 	%r20, %r2, %r19;
	add.s32 	%r4, %r20, -1;
	setp.ge.s32 	%p1, %r1, %r4;
	@%p1 bra 	$L__BB0_5;
	add.s64 	%rd11, %rd10, -1;
	shr.u64 	%rd12, %rd11, 1;
	cvt.u32.u64 	%r21, %rd12;
	sub.s32 	%r5, %r3, %r21;
	cvta.to.global.u64 	%rd2, %rd6;
	mov.u32 	%r42, %r1;
$L__BB0_2:
	add.s32 	%r7, %r42, %r5;
	setp.lt.s32 	%p2, %r7, 0;
	cvt.s64.s32 	%rd13, %r7;
	setp.le.u64 	%p3, %rd9, %rd13;
	mov.f32 	%f44, 0f00000000;
	or.pred  	%p4, %p2, %p3;
	@%p4 bra 	$L__BB0_4;
	mul.wide.u32 	%rd14, %r7, 4;
	add.s64 	%rd15, %rd2, %rd14;
	ld.global.nc.f32 	%f44, [%rd15];
$L__BB0_4:
	shl.b32 	%r22, %r42, 2;
	mov.u32 	%r23, block_shared_A;
	add.s32 	%r24, %r23, %r22;
	st.shared.f32 	[%r24], %f44;
	add.s32 	%r42, %r42, %r2;
	setp.lt.s32 	%p5, %r42, %r4;
	@%p5 bra 	$L__BB0_2;
$L__BB0_5:
	bar.sync 	0;
	setp.eq.s64 	%p6, %rd10, 0;
	mov.f32 	%f48, 0f00000000;
	@%p6 bra 	$L__BB0_28;
	shl.b32 	%r26, %r1, 2;
	mov.u32 	%r27, _ZZ10ConvKernelPKfS0_PfmmE3shB;
	add.s32 	%r9, %r27, %r26;
	cvt.s64.s32 	%rd3, %r4;
	cvta.to.global.u64 	%rd4, %rd7;
	mov.b32 	%r43, 0;
	mov.f32 	%f48, 0f00000000;
	mov.u32 	%r30, block_shared_A;
	bra.uni 	$L__BB0_8;
$L__BB0_7:
	cvt.u64.u32 	%rd26, %r11;
	setp.le.u64 	%p17, %rd10, %rd26;
	mov.u32 	%r43, %r11;
	@%p17 bra 	$L__BB0_28;
$L__BB0_8:
	bar.sync 	0;
	add.s32 	%r28, %r43, %r1;
	cvt.u64.u32 	%rd5, %r28;
	setp.le.u64 	%p7, %rd10, %rd5;
	mov.f32 	%f46, 0f00000000;
	@%p7 bra 	$L__BB0_10;
	shl.b64 	%rd16, %rd5, 2;
	add.s64 	%rd17, %rd4, %rd16;
	ld.global.nc.f32 	%f46, [%rd17];
$L__BB0_10:
	st.shared.f32 	[%r9], %f46;
	bar.sync 	0;
	add.s32 	%r11, %r43, 1024;
	mov.u32 	%r44, %r43;
$L__BB0_11:
	add.s32 	%r13, %r44, %r1;
	cvt.u64.u32 	%rd18, %r13;
	setp.ge.u64 	%p8, %rd18, %rd3;
	shl.b32 	%r29, %r13, 2;
	add.s32 	%r14, %r30, %r29;
	sub.s32 	%r31, %r44, %r43;
	shl.b32 	%r32, %r31, 2;
	add.s32 	%r15, %r27, %r32;
	@%p8 bra 	$L__BB0_13;
	ld.shared.f32 	%f28, [%r14];
	ld.shared.f32 	%f29, [%r15];
	fma.rn.f32 	%f48, %f28, %f29, %f48;
$L__BB0_13:
	add.s32 	%r34, %r13, 1;
	cvt.u64.u32 	%rd19, %r34;
	setp.ge.u64 	%p9, %rd19, %rd3;
	@%p9 bra 	$L__BB0_15;
	ld.shared.f32 	%f30, [%r14+4];
	ld.shared.f32 	%f31, [%r15+4];
	fma.rn.f32 	%f48, %f30, %f31, %f48;
$L__BB0_15:
	add.s32 	%r35, %r13, 2;
	cvt.u64.u32 	%rd20, %r35;
	setp.ge.u64 	%p10, %rd20, %rd3;
	@%p10 bra 	$L__BB0_17;
	ld.shared.f32 	%f32, [%r14+8];
	ld.shared.f32 	%f33, [%r15+8];
	fma.rn.f32 	%f48, %f32, %f33, %f48;
$L__BB0_17:
	add.s32 	%r36, %r13, 3;
	cvt.u64.u32 	%rd21, %r36;
	setp.ge.u64 	%p11, %rd21, %rd3;
	@%p11 bra 	$L__BB0_19;
	ld.shared.f32 	%f34, [%r14+12];
	ld.shared.f32 	%f35, [%r15+12];
	fma.rn.f32 	%f48, %f34, %f35, %f48;
$L__BB0_19:
	add.s32 	%r37, %r13, 4;
	cvt.u64.u32 	%rd22, %r37;
	setp.ge.u64 	%p12, %rd22, %rd3;
	@%p12 bra 	$L__BB0_21;
	ld.shared.f32 	%f36, [%r14+16];
	ld.shared.f32 	%f37, [%r15+16];
	fma.rn.f32 	%f48, %f36, %f37, %f48;
$L__BB0_21:
	add.s32 	%r38, %r13, 5;
	cvt.u64.u32 	%rd23, %r38;
	setp.ge.u64 	%p13, %rd23, %rd3;
	@%p13 bra 	$L__BB0_23;
	ld.shared.f32 	%f38, [%r14+20];
	ld.shared.f32 	%f39, [%r15+20];
	fma.rn.f32 	%f48, %f38, %f39, %f48;
$L__BB0_23:
	add.s32 	%r39, %r13, 6;
	cvt.u64.u32 	%rd24, %r39;
	setp.ge.u64 	%p14, %rd24, %rd3;
	@%p14 bra 	$L__BB0_25;
	ld.shared.f32 	%f40, [%r14+24];
	ld.shared.f32 	%f41, [%r15+24];
	fma.rn.f32 	%f48, %f40, %f41, %f48;
$L__BB0_25:
	add.s32 	%r40, %r13, 7;
	cvt.u64.u32 	%rd25, %r40;
	setp.ge.u64 	%p15, %rd25, %rd3;
	@%p15 bra 	$L__BB0_27;
	ld.shared.f32 	%f42, [%r14+28];
	ld.shared.f32 	%f43, [%r15+28];
	fma.rn.f32 	%f48, %f42, %f43, %f48;
$L__BB0_27:
	add.s32 	%r16, %r44, 8;
	add.s32 	%r41, %r43, 1016;
	setp.eq.s32 	%p16, %r44, %r41;
	mov.u32 	%r44, %r16;
	@%p16 bra 	$L__BB0_7;
	bra.uni 	$L__BB0_11;
$L__BB0_28:
	setp.le.u64 	%p18, %rd9, %rd1;
	@%p18 bra 	$L__BB0_30;
	cvta.to.global.u64 	%rd27, %rd8;
	shl.b64 	%rd28, %rd1, 2;
	add.s64 	%rd29, %rd27, %rd28;
	st.global.f32 	[%rd29], %f48;
$L__BB0_30:
	ret;

}


// ===== COMPILED SASS (sm_100) =====

	.target	sm_100

	.elftype	@"ET_EXEC"


//--------------------- .note.nv.tkinfo           --------------------------
	.section	.note.nv.tkinfo,"",@"SHT_NOTE"
	.sectionflags	@"SHF_NOTE_NV_TKINFO"
	.tkinfo
        /*0018*/ 	.word	0x00000002
        /*0030*/ 	.string	""
        /*0030*/ 	.string	"ptxas"
        /*0030*/ 	.string	"Cuda compilation tools, release 13.0, V13.0.88"
        /*0030*/ 	.string	"Build cuda_13.0.r13.0/compiler.36424714_0"
        /*0030*/ 	.string	"-arch sm_100 -m 64 "



//--------------------- .note.nv.cuinfo           --------------------------
	.section	.note.nv.cuinfo,"",@"SHT_NOTE"
	.sectionflags	@"SHF_NOTE_NV_CUINFO"
        /*0018*/ 	.short	0x0002
        /*001a*/ 	.short	0x0064
        /*001c*/ 	.short	0x0082
	.zero		2


//--------------------- .nv.info                  --------------------------
	.section	.nv.info,"",@"SHT_CUDA_INFO"
	.align	4


	//----- nvinfo : EIATTR_REGCOUNT
	.align		4
        /*0000*/ 	.byte	0x04, 0x2f
        /*0002*/ 	.short	(.L_1 - .L_0)
	.align		4
.L_0:
        /*0004*/ 	.word	index@(_Z10ConvKernelPKfS0_Pfmm)
        /*0008*/ 	.word	0x00000018


	//----- nvinfo : EIATTR_FRAME_SIZE
	.align		4
.L_1:
        /*000c*/ 	.byte	0x04, 0x11
        /*000e*/ 	.short	(.L_3 - .L_2)
	.align		4
.L_2:
        /*0010*/ 	.word	index@(_Z10ConvKernelPKfS0_Pfmm)
        /*0014*/ 	.word	0x00000000


	//----- nvinfo : EIATTR_MIN_STACK_SIZE
	.align		4
.L_3:
        /*0018*/ 	.byte	0x04, 0x12
        /*001a*/ 	.short	(.L_5 - .L_4)
	.align		4
.L_4:
        /*001c*/ 	.word	index@(_Z10ConvKernelPKfS0_Pfmm)
        /*0020*/ 	.word	0x00000000
.L_5:


//--------------------- .nv.compat                --------------------------
	.section	.nv.compat,"",@"SHT_CUDA_COMPAT_INFO"
	.align	4
        /*0000*/ 	.byte	0x02, 0x09, 0x00, 0x00, 0x02, 0x02, 0x01, 0x00, 0x02, 0x05, 0x05, 0x00, 0x03, 0x07, 0x01, 0x01
        /*0010*/ 	.byte	0x02, 0x03, 0x00, 0x00, 0x02, 0x06, 0x01, 0x00, 0x04, 0x0b, 0x08, 0x00, 0x09, 0x00, 0x00, 0x00
        /*0020*/ 	.byte	0x00, 0x00, 0x00, 0x00


//--------------------- .nv.info._Z10ConvKernelPKfS0_Pfmm --------------------------
	.section	.nv.info._Z10ConvKernelPKfS0_Pfmm,"",@"SHT_CUDA_INFO"
	.sectionflags	@""
	.align	4


	//----- nvinfo : EIATTR_CUDA_API_VERSION
	.align		4
        /*0000*/ 	.byte	0x04, 0x37
        /*0002*/ 	.short	(.L_7 - .L_6)
.L_6:
        /*0004*/ 	.word	0x00000082


	//----- nvinfo : EIATTR_KPARAM_INFO
	.align		4
.L_7:
        /*0008*/ 	.byte	0x04, 0x17
        /*000a*/ 	.short	(.L_9 - .L_8)
.L_8:
        /*000c*/ 	.word	0x00000000
        /*0010*/ 	.short	0x0004
        /*0012*/ 	.short	0x0020
        /*0014*/ 	.byte	0x00, 0xf0, 0x21, 0x00


	//----- nvinfo : EIATTR_KPARAM_INFO
	.align		4
.L_9:
        /*0018*/ 	.byte	0x04, 0x17
        /*001a*/ 	.short	(.L_11 - .L_10)
.L_10:
        /*001c*/ 	.word	0x00000000
        /*0020*/ 	.short	0x0003
        /*0022*/ 	.short	0x0018
        /*0024*/ 	.byte	0x00, 0xf0, 0x21, 0x00


	//----- nvinfo : EIATTR_KPARAM_INFO
	.align		4
.L_11:
        /*0028*/ 	.byte	0x04, 0x17
        /*002a*/ 	.short	(.L_13 - .L_12)
.L_12:
        /*002c*/ 	.word	0x00000000
        /*0030*/ 	.short	0x0002
        /*0032*/ 	.short	0x0010
        /*0034*/ 	.byte	0x00, 0xf5, 0x21, 0x00


	//----- nvinfo : EIATTR_KPARAM_INFO
	.align		4
.L_13:
        /*0038*/ 	.byte	0x04, 0x17
        /*003a*/ 	.short	(.L_15 - .L_14)
.L_14:
        /*003c*/ 	.word	0x00000000
        /*0040*/ 	.short	0x0001
        /*0042*/ 	.short	0x0008
        /*0044*/ 	.byte	0x00, 0xf5, 0x21, 0x00


	//----- nvinfo : EIATTR_KPARAM_INFO
	.align		4
.L_15:
        /*0048*/ 	.byte	0x04, 0x17
        /*004a*/ 	.short	(.L_17 - .L_16)
.L_16:
        /*004c*/ 	.word	0x00000000
        /*0050*/ 	.short	0x0000
        /*0052*/ 	.short	0x0000
        /*0054*/ 	.byte	0x00, 0xf5, 0x21, 0x00


	//----- nvinfo : EIATTR_SPARSE_MMA_MASK
	.align		4
.L_17:
        /*0058*/ 	.byte	0x03, 0x50
        /*005a*/ 	.short	0x0000


	//----- nvinfo : EIATTR_MAXREG_COUNT
	.align		4
        /*005c*/ 	.byte	0x03, 0x1b
        /*005e*/ 	.short	0x00ff


	//----- nvinfo : EIATTR_NUM_BARRIERS
	.align		4
        /*0060*/ 	.byte	0x02, 0x4c
        /*0062*/ 	.byte	0x01
	.zero		1


	//----- nvinfo : EIATTR_MERCURY_ISA_VERSION
	.align		4
        /*0064*/ 	.byte	0x03, 0x5f
        /*0066*/ 	.short	0x0101


	//----- nvinfo : EIATTR_VRC_CTA_INIT_COUNT
	.align		4
        /*0068*/ 	.byte	0x02, 0x4a
	.zero		1
	.zero		1


	//----- nvinfo : EIATTR_EXIT_INSTR_OFFSETS
	.align		4
        /*006c*/ 	.byte	0x04, 0x1c
        /*006e*/ 	.short	(.L_19 - .L_18)


	//   ....[0]....
.L_18:
        /*0070*/ 	.word	0x00000860


	//   ....[1]....
        /*0074*/ 	.word	0x000008b0


	//----- nvinfo : EIATTR_CRS_STACK_SIZE
	.align		4
.L_19:
        /*0078*/ 	.byte	0x04, 0x1e
        /*007a*/ 	.short	(.L_21 - .L_20)
.L_20:
        /*007c*/ 	.word	0x00000000


	//----- nvinfo : EIATTR_CBANK_PARAM_SIZE
	.align		4
.L_21:
        /*0080*/ 	.byte	0x03, 0x19
        /*0082*/ 	.short	0x0028


	//----- nvinfo : EIATTR_PARAM_CBANK
	.align		4
        /*0084*/ 	.byte	0x04, 0x0a
        /*0086*/ 	.short	(.L_23 - .L_22)
	.align		4
.L_22:
        /*0088*/ 	.word	index@(.nv.constant0._Z10ConvKernelPKfS0_Pfmm)
        /*008c*/ 	.short	0x0380
        /*008e*/ 	.short	0x0028


	//----- nvinfo : EIATTR_SW_WAR
	.align		4
.L_23:
        /*0090*/ 	.byte	0x04, 0x36
        /*0092*/ 	.short	(.L_25 - .L_24)
.L_24:
        /*0094*/ 	.word	0x00000008
.L_25:


//--------------------- .nv.callgraph             --------------------------
	.section	.nv.callgraph,"",@"SHT_CUDA_CALLGRAPH"
	.align	4
	.sectionentsize	8
	.align		4
        /*0000*/ 	.word	0x00000000
	.align		4
        /*0004*/ 	.word	0xffffffff
	.align		4
        /*0008*/ 	.word	0x00000000
	.align		4
        /*000c*/ 	.word	0xfffffffe
	.align		4
        /*0010*/ 	.word	0x00000000
	.align		4
        /*0014*/ 	.word	0xfffffffd
	.align		4
        /*0018*/ 	.word	0x00000000
	.align		4
        /*001c*/ 	.word	0xfffffffc


//--------------------- .text._Z10ConvKernelPKfS0_Pfmm --------------------------
	.section	.text._Z10ConvKernelPKfS0_Pfmm,"ax",@progbits
	.align	128
        .global         _Z10ConvKernelPKfS0_Pfmm
        .type           _Z10ConvKernelPKfS0_Pfmm,@function
        .size           _Z10ConvKernelPKfS0_Pfmm,(.L_x_9 - _Z10ConvKernelPKfS0_Pfmm)
        .other          _Z10ConvKernelPKfS0_Pfmm,@"STO_CUDA_ENTRY STV_DEFAULT"
_Z10ConvKernelPKfS0_Pfmm:
.text._Z10ConvKernelPKfS0_Pfmm:
[----:B------:R-:W-:Y:S01]  /*0000*/  LDC R1, c[0x0][0x37c] ;  /* 0x0000df00ff017b82 */ /* 0x000fe20000000800 */
[----:B------:R-:W0:Y:S07]  /*0010*/  S2R R0, SR_TID.X ;  /* 0x0000000000007919 */ /* 0x000e2e0000002100 */
[----:B------:R-:W1:Y:S01]  /*0020*/  LDC R13, c[0x0][0x360] ;  /* 0x0000d800ff0d7b82 */ /* 0x000e620000000800 */
[----:B------:R-:W2:Y:S01]  /*0030*/  LDCU.64 UR10, c[0x0][0x358] ;  /* 0x00006b00ff0a77ac */ /* 0x000ea20008000a00 */
[----:B------:R-:W-:Y:S01]  /*0040*/  BSSY.RECONVERGENT B0, `(.L_x_0) ;  /* 0x0000024000007945 */ /* 0x000fe20003800200 */
[----:B------:R-:W3:Y:S05]  /*0050*/  LDCU.64 UR6, c[0x0][0x398] ;  /* 0x00007300ff0677ac */ /* 0x000eea0008000a00 */
[----:B------:R-:W1:Y:S08]  /*0060*/  LDC R6, c[0x0][0x3a0] ;  /* 0x0000e800ff067b82 */ /* 0x000e700000000800 */
[----:B------:R-:W4:Y:S01]  /*0070*/  S2UR UR4, SR_CTAID.X ;  /* 0x00000000000479c3 */ /* 0x000f220000002500 */
[----:B-1----:R-:W-:-:S04]  /*0080*/  IADD3 R3, PT, PT, R13, -0x1, R6 ;  /* 0xffffffff0d037810 */ /* 0x002fc80007ffe006 */
[----:B0-----:R-:W-:Y:S01]  /*0090*/  ISETP.GE.AND P0, PT, R0, R3, PT ;  /* 0x000000030000720c */ /* 0x001fe20003f06270 */
[----:B----4-:R-:W-:-:S04]  /*00a0*/  IMAD R7, R13, UR4, RZ ;  /* 0x000000040d077c24 */ /* 0x010fc8000f8e02ff */
[----:B------:R-:W-:-:S08]  /*00b0*/  IMAD.IADD R12, R7, 0x1, R0 ;  /* 0x00000001070c7824 */ /* 0x000fd000078e0200 */
[----:B--23--:R-:W-:Y:S05]  /*00c0*/  @P0 BRA `(.L_x_1) ;  /* 0x00000000006c0947 */ /* 0x00cfea0003800000 */
[----:B------:R-:W0:Y:S01]  /*00d0*/  S2R R9, SR_CgaCtaId ;  /* 0x0000000000097919 */ /* 0x000e220000008800 */
[----:B------:R-:W1:Y:S01]  /*00e0*/  LDC R11, c[0x0][0x3a4] ;  /* 0x0000e900ff0b7b82 */ /* 0x000e620000000800 */
[----:B------:R-:W-:Y:S01]  /*00f0*/  IADD3 R6, P0, PT, R6, -0x1, RZ ;  /* 0xffffffff06067810 */ /* 0x000fe20007f1e0ff */
[----:B------:R-:W-:Y:S01]  /*0100*/  IMAD.MOV.U32 R8, RZ, RZ, R0 ;  /* 0x000000ffff087224 */ /* 0x000fe200078e0000 */
[----:B------:R-:W-:-:S05]  /*0110*/  MOV R2, 0x400 ;  /* 0x0000040000027802 */ /* 0x000fca0000000f00 */
[----:B------:R-:W2:Y:S01]  /*0120*/  LDC.64 R4, c[0x0][0x380] ;  /* 0x0000e000ff047b82 */ /* 0x000ea20000000a00 */
[----:B------:R-:W-:Y:S01]  /*0130*/  VIADD R2, R2, 0x1000 ;  /* 0x0000100002027836 */ /* 0x000fe20000000000 */
[----:B-1----:R-:W-:-:S04]  /*0140*/  IADD3.X R11, PT, PT, R11, -0x1, RZ, P0, !PT ;  /* 0xffffffff0b0b7810 */ /* 0x002fc800007fe4ff */
[----:B------:R-:W-:Y:S02]  /*0150*/  SHF.R.U64 R6, R6, 0x1, R11 ;  /* 0x0000000106067819 */ /* 0x000fe4000000120b */
[----:B0-----:R-:W-:-:S03]  /*0160*/  LEA R9, R9, R2, 0x18 ;  /* 0x0000000209097211 */ /* 0x001fc600078ec0ff */
[----:B--2---:R-:W-:-:S07]  /*0170*/  IMAD.IADD R2, R7, 0x1, -R6 ;  /* 0x0000000107027824 */ /* 0x004fce00078e0a06 */
.L_x_4:
[----:B0-----:R-:W-:Y:S01]  /*0180*/  IMAD.IADD R7, R2, 0x1, R8 ;  /* 0x0000000102077824 */ /* 0x001fe200078e0208 */
[----:B------:R-:W-:Y:S01]  /*0190*/  BSSY.RECONVERGENT B1, `(.L_x_2) ;  /* 0x000000a000017945 */ /* 0x000fe20003800200 */
[----:B------:R-:W-:-:S03]  /*01a0*/  IMAD R11, R8, 0x4, R9 ;  /* 0x00000004080b7824 */ /* 0x000fc600078e0209 */
[----:B------:R-:W-:Y:S02]  /*01b0*/  ISETP.GE.U32.AND P0, PT, R7, UR6, PT ;  /* 0x0000000607007c0c */ /* 0x000fe4000bf06070 */
[----:B------:R-:W-:-:S04]  /*01c0*/  SHF.R.S32.HI R6, RZ, 0x1f, R7 ;  /* 0x0000001fff067819 */ /* 0x000fc80000011407 */
[----:B------:R-:W-:Y:S01]  /*01d0*/  ISETP.GE.U32.AND.EX P0, PT, R6, UR7, PT, P0 ;  /* 0x0000000706007c0c */ /* 0x000fe2000bf06100 */
[----:B------:R-:W-:-:S03]  /*01e0*/  IMAD.MOV.U32 R6, RZ, RZ, RZ ;  /* 0x000000ffff067224 */ /* 0x000fc600078e00ff */
[----:B------:R-:W-:-:S13]  /*01f0*/  ISETP.LT.OR P0, PT, R7, RZ, P0 ;  /* 0x000000ff0700720c */ /* 0x000fda0000701670 */
[----:B------:R-:W-:Y:S05]  /*0200*/  @P0 BRA `(.L_x_3) ;  /* 0x0000000000080947 */ /* 0x000fea0003800000 */
[----:B------:R-:W-:-:S06]  /*0210*/  IMAD.WIDE.U32 R6, R7, 0x4, R4 ;  /* 0x0000000407067825 */ /* 0x000fcc00078e0004 */
[----:B------:R0:W5:Y:S02]  /*0220*/  LDG.E.CONSTANT R6, desc[UR10][R6.64] ;  /* 0x0000000a06067981 */ /* 0x000164000c1e9900 */
.L_x_3:
[----:B------:R-:W-:Y:S05]  /*0230*/  BSYNC.RECONVERGENT B1 ;  /* 0x0000000000017941 */ /* 0x000fea0003800200 */
.L_x_2:
[----:B-----5:R1:W-:Y:S01]  /*0240*/  STS [R11], R6 ;  /* 0x000000060b007388 */ /* 0x0203e20000000800 */
[----:B------:R-:W-:-:S05]  /*0250*/  IMAD.IADD R8, R13, 0x1, R8 ;  /* 0x000000010d087824 */ /* 0x000fca00078e0208 */
[----:B------:R-:W-:-:S13]  /*0260*/  ISETP.GE.AND P0, PT, R8, R3, PT ;  /* 0x000000030800720c */ /* 0x000fda0003f06270 */
[----:B-1----:R-:W-:Y:S05]  /*0270*/  @!P0 BRA `(.L_x_4) ;  /* 0xfffffffc00c08947 */ /* 0x002fea000383ffff */
.L_x_1:
[----:B------:R-:W-:Y:S05]  /*0280*/  BSYNC.RECONVERGENT B0 ;  /* 0x0000000000007941 */ /* 0x000fea0003800200 */
.L_x_0:
[----:B------:R-:W1:Y:S01]  /*0290*/  LDCU.64 UR4, c[0x0][0x3a0] ;  /* 0x00007400ff0477ac */ /* 0x000e620008000a00 */
[----:B------:R-:W-:Y:S01]  /*02a0*/  IMAD.MOV.U32 R2, RZ, RZ, RZ ;  /* 0x000000ffff027224 */ /* 0x000fe200078e00ff */
[----:B-1----:R-:W-:-:S04]  /*02b0*/  UISETP.NE.U32.AND UP0, UPT, UR4, URZ, UPT ;  /* 0x000000ff0400728c */ /* 0x002fc8000bf05070 */
[----:B------:R-:W-:Y:S01]  /*02c0*/  UISETP.NE.AND.EX UP0, UPT, UR5, URZ, UPT, UP0 ;  /* 0x000000ff0500728c */ /* 0x000fe2000bf05300 */
[----:B------:R-:W-:Y:S08]  /*02d0*/  BAR.SYNC.DEFER_BLOCKING 0x0 ;  /* 0x0000000000007b1d */ /* 0x000ff00000010000 */
[----:B------:R-:W-:Y:S05]  /*02e0*/  BRA.U !UP0, `(.L_x_5) ;  /* 0x0000000508507547 */ /* 0x000fea000b800000 */
[----:B------:R-:W1:Y:S01]  /*02f0*/  S2UR UR4, SR_CgaCtaId ;  /* 0x00000000000479c3 */ /* 0x000e620000008800 */
[----:B------:R-:W-:Y:S01]  /*0300*/  UMOV UR5, 0x400 ;  /* 0x0000040000057882 */ /* 0x000fe20000000000 */
[----:B------:R-:W-:Y:S01]  /*0310*/  SHF.R.S32.HI R18, RZ, 0x1f, R3 ;  /* 0x0000001fff127819 */ /* 0x000fe20000011403 */
[----:B------:R-:W-:Y:S01]  /*0320*/  UIADD3 UR6, UPT, UPT, UR5, 0x1000, URZ ;  /* 0x0000100005067890 */ /* 0x000fe2000fffe0ff */
[----:B------:R-:W-:Y:S01]  /*0330*/  IMAD.MOV.U32 R2, RZ, RZ, RZ ;  /* 0x000000ffff027224 */ /* 0x000fe200078e00ff */
[----:B-1----:R-:W-:Y:S02]  /*0340*/  ULEA UR5, UR4, UR5, 0x18 ;  /* 0x0000000504057291 */ /* 0x002fe4000f8ec0ff */
[----:B------:R-:W-:-:S03]  /*0350*/  ULEA UR9, UR4, UR6, 0x18 ;  /* 0x0000000604097291 */ /* 0x000fc6000f8ec0ff */
[----:B------:R-:W-:Y:S01]  /*0360*/  UMOV UR4, URZ ;  /* 0x000000ff00047c82 */ /* 0x000fe20008000000 */
[----:B------:R-:W-:-:S08]  /*0370*/  LEA R4, R0, UR5, 0x2 ;  /* 0x0000000500047c11 */ /* 0x000fd0000f8e10ff */
.L_x_7:
[----:B------:R-:W1:Y:S01]  /*0380*/  LDCU.64 UR6, c[0x0][0x3a0] ;  /* 0x00007400ff0677ac */ /* 0x000e620008000a00 */
[----:B------:R-:W-:Y:S01]  /*0390*/  VIADD R5, R0, UR4 ;  /* 0x0000000400057c36 */ /* 0x000fe20008000000 */
[----:B------:R-:W-:Y:S04]  /*03a0*/  BAR.SYNC.DEFER_BLOCKING 0x0 ;  /* 0x0000000000007b1d */ /* 0x000fe80000010000 */
[----:B-1----:R-:W-:-:S04]  /*03b0*/  ISETP.GE.U32.AND P0, PT, R5, UR6, PT ;  /* 0x0000000605007c0c */ /* 0x002fc8000bf06070 */
[----:B------:R-:W-:-:S13]  /*03c0*/  ISETP.GE.U32.AND.EX P0, PT, RZ, UR7, PT, P0 ;  /* 0x00000007ff007c0c */ /* 0x000fda000bf06100 */
[----:B0-----:R-:W0:Y:S02]  /*03d0*/  @!P0 LDC.64 R6, c[0x0][0x388] ;  /* 0x0000e200ff068b82 */ /* 0x001e240000000a00 */
[----:B0-----:R-:W-:-:S04]  /*03e0*/  @!P0 LEA R6, P1, R5, R6, 0x2 ;  /* 0x0000000605068211 */ /* 0x001fc800078210ff */
[----:B------:R-:W-:Y:S01]  /*03f0*/  @!P0 LEA.HI.X R7, R5, R7, RZ, 0x2, P1 ;  /* 0x0000000705078211 */ /* 0x000fe200008f14ff */
[----:B------:R-:W-:-:S06]  /*0400*/  IMAD.MOV.U32 R5, RZ, RZ, RZ ;  /* 0x000000ffff057224 */ /* 0x000fcc00078e00ff */
[----:B------:R-:W2:Y:S01]  /*0410*/  @!P0 LDG.E.CONSTANT R5, desc[UR10][R6.64] ;  /* 0x0000000a06058981 */ /* 0x000ea2000c1e9900 */
[----:B------:R-:W-:Y:S02]  /*0420*/  UIADD3 UR8, UPT, UPT, UR4, 0x400, URZ ;  /* 0x0000040004087890 */ /* 0x000fe4000fffe0ff */
[----:B------:R-:W-:Y:S02]  /*0430*/  UIADD3 UR12, UPT, UPT, UR4, 0x3f8, URZ ;  /* 0x000003f8040c7890 */ /* 0x000fe4000fffe0ff */
[----:B------:R-:W-:Y:S01]  /*0440*/  UMOV UR6, UR4 ;  /* 0x0000000400067c82 */ /* 0x000fe20008000000 */
[----:B--2---:R0:W-:Y:S01]  /*0450*/  STS [R4], R5 ;  /* 0x0000000504007388 */ /* 0x0041e20000000800 */
[----:B------:R-:W-:Y:S08]  /*0460*/  BAR.SYNC.DEFER_BLOCKING 0x0 ;  /* 0x0000000000007b1d */ /* 0x000ff00000010000 */
.L_x_6:
[----:B------:R-:W-:Y:S01]  /*0470*/  VIADD R16, R0, UR6 ;  /* 0x0000000600107c36 */ /* 0x000fe20008000000 */
[----:B------:R-:W-:Y:S02]  /*0480*/  UIADD3 UR7, UPT, UPT, UR6, -UR4, URZ ;  /* 0x8000000406077290 */ /* 0x000fe4000fffe0ff */
[----:B------:R-:W-:Y:S01]  /*0490*/  UISETP.NE.AND UP0, UPT, UR6, UR12, UPT ;  /* 0x0000000c0600728c */ /* 0x000fe2000bf05270 */
[C---:B------:R-:W-:Y:S01]  /*04a0*/  VIADD R8, R16.reuse, 0x1 ;  /* 0x0000000110087836 */ /* 0x040fe20000000000 */
[CC--:B------:R-:W-:Y:S01]  /*04b0*/  ISETP.GE.U32.AND P4, PT, R16.reuse, R3.reuse, PT ;  /* 0x000000031000720c */ /* 0x0c0fe20003f86070 */
[----:B------:R-:W-:Y:S01]  /*04c0*/  ULEA UR7, UR7, UR5, 0x2 ;  /* 0x0000000507077291 */ /* 0x000fe2000f8e10ff */
[C---:B------:R-:W-:Y:S01]  /*04d0*/  LEA R21, R16.reuse, UR9, 0x2 ;  /* 0x0000000910157c11 */ /* 0x040fe2000f8e10ff */
[C---:B------:R-:W-:Y:S01]  /*04e0*/  VIADD R10, R16.reuse, 0x2 ;  /* 0x00000002100a7836 */ /* 0x040fe20000000000 */
[-C--:B------:R-:W-:Y:S01]  /*04f0*/  ISETP.GE.U32.AND.EX P4, PT, RZ, R18.reuse, PT, P4 ;  /* 0x00000012ff00720c */ /* 0x080fe20003f86140 */
[----:B------:R-:W-:Y:S01]  /*0500*/  VIADD R14, R16, 0x6 ;  /* 0x00000006100e7836 */ /* 0x000fe20000000000 */
[-C--:B------:R-:W-:Y:S01]  /*0510*/  ISETP.GE.U32.AND P0, PT, R8, R3.reuse, PT ;  /* 0x000000030800720c */ /* 0x080fe20003f06070 */
[----:B------:R-:W-:Y:S01]  /*0520*/  VIADD R8, R16, 0x3 ;  /* 0x0000000310087836 */ /* 0x000fe20000000000 */
[----:B------:R-:W-:Y:S01]  /*0530*/  ISETP.GE.U32.AND P1, PT, R10, R3, PT ;  /* 0x000000030a00720c */ /* 0x000fe20003f26070 */
[----:B------:R-:W-:Y:S01]  /*0540*/  VIADD R10, R16, 0x5 ;  /* 0x00000005100a7836 */ /* 0x000fe20000000000 */
[----:B------:R-:W-:-:S02]  /*0550*/  ISETP.GE.U32.AND.EX P0, PT, RZ, R18, PT, P0 ;  /* 0x00000012ff00720c */ /* 0x000fc40003f06100 */
[-C--:B------:R-:W-:Y:S01]  /*0560*/  ISETP.GE.U32.AND P2, PT, R8, R3.reuse, PT ;  /* 0x000000030800720c */ /* 0x080fe20003f46070 */
[----:B------:R-:W-:Y:S01]  /*0570*/  VIADD R8, R16, 0x4 ;  /* 0x0000000410087836 */ /* 0x000fe20000000000 */
[-C--:B------:R-:W-:Y:S02]  /*0580*/  ISETP.GE.U32.AND.EX P1, PT, RZ, R18.reuse, PT, P1 ;  /* 0x00000012ff00720c */ /* 0x080fe40003f26110 */
[----:B------:R-:W-:Y:S01]  /*0590*/  ISETP.GE.U32.AND.EX P2, PT, RZ, R18, PT, P2 ;  /* 0x00000012ff00720c */ /* 0x000fe20003f46120 */
[----:B0-----:R-:W-:Y:S01]  /*05a0*/  @!P4 LDS R5, [R21] ;  /* 0x000000001505c984 */ /* 0x001fe20000000800 */
[-C--:B------:R-:W-:Y:S02]  /*05b0*/  ISETP.GE.U32.AND P6, PT, R8, R3.reuse, PT ;  /* 0x000000030800720c */ /* 0x080fe40003fc6070 */
[-C--:B------:R-:W-:Y:S01]  /*05c0*/  ISETP.GE.U32.AND P5, PT, R10, R3.reuse, PT ;  /* 0x000000030a00720c */ /* 0x080fe20003fa6070 */
[----:B------:R-:W0:Y:S01]  /*05d0*/  @!P4 LDS R6, [UR7] ;  /* 0x00000007ff06c984 */ /* 0x000e220008000800 */
[----:B------:R-:W-:Y:S01]  /*05e0*/  VIADD R10, R16, 0x7 ;  /* 0x00000007100a7836 */ /* 0x000fe20000000000 */
[----:B------:R-:W-:-:S02]  /*05f0*/  ISETP.GE.U32.AND P3, PT, R14, R3, PT ;  /* 0x000000030e00720c */ /* 0x000fc40003f66070 */
[-C--:B------:R-:W-:Y:S02]  /*0600*/  ISETP.GE.U32.AND.EX P5, PT, RZ, R18.reuse, PT, P5 ;  /* 0x00000012ff00720c */ /* 0x080fe40003fa6150 */
[----:B------:R-:W-:Y:S01]  /*0610*/  @!P1 LDS R7, [R21+0x8] ;  /* 0x0000080015079984 */ /* 0x000fe20000000800 */
[----:B------:R-:W-:-:S03]  /*0620*/  ISETP.GE.U32.AND.EX P3, PT, RZ, R18, PT, P3 ;  /* 0x00000012ff00720c */ /* 0x000fc60003f66130 */
[----:B------:R-:W-:Y:S04]  /*0630*/  @!P1 LDS R8, [UR7+0x8] ;  /* 0x00000807ff089984 */ /* 0x000fe80008000800 */
[----:B------:R-:W-:Y:S04]  /*0640*/  @!P2 LDS R9, [R21+0xc] ;  /* 0x00000c001509a984 */ /* 0x000fe80000000800 */
[----:B------:R-:W-:Y:S04]  /*0650*/  @!P5 LDS R15, [R21+0x14] ;  /* 0x00001400150fd984 */ /* 0x000fe80000000800 */
[----:B------:R-:W-:Y:S04]  /*0660*/  @!P5 LDS R14, [UR7+0x14] ;  /* 0x00001407ff0ed984 */ /* 0x000fe80008000800 */
[----:B------:R-:W-:Y:S04]  /*0670*/  @!P3 LDS R17, [R21+0x18] ;  /* 0x000018001511b984 */ /* 0x000fe80000000800 */
[----:B------:R-:W-:Y:S01]  /*0680*/  @!P3 LDS R16, [UR7+0x18] ;  /* 0x00001807ff10b984 */ /* 0x000fe20008000800 */
[----:B0-----:R-:W-:Y:S01]  /*0690*/  @!P4 FFMA R2, R5, R6, R2 ;  /* 0x000000060502c223 */ /* 0x001fe20000000002 */
[----:B------:R-:W-:-:S02]  /*06a0*/  ISETP.GE.U32.AND.EX P4, PT, RZ, R18, PT, P6 ;  /* 0x00000012ff00720c */ /* 0x000fc40003f86160 */
[----:B------:R-:W-:Y:S01]  /*06b0*/  @!P0 LDS R5, [R21+0x4] ;  /* 0x0000040015058984 */ /* 0x000fe20000000800 */
[----:B------:R-:W-:-:S03]  /*06c0*/  ISETP.GE.U32.AND P6, PT, R10, R3, PT ;  /* 0x000000030a00720c */ /* 0x000fc60003fc6070 */
[----:B------:R-:W0:Y:S01]  /*06d0*/  @!P0 LDS R6, [UR7+0x4] ;  /* 0x00000407ff068984 */ /* 0x000e220008000800 */
[----:B------:R-:W-:-:S03]  /*06e0*/  ISETP.GE.U32.AND.EX P6, PT, RZ, R18, PT, P6 ;  /* 0x00000012ff00720c */ /* 0x000fc60003fc6160 */
[----:B------:R-:W1:Y:S04]  /*06f0*/  @!P2 LDS R10, [UR7+0xc] ;  /* 0x00000c07ff0aa984 */ /* 0x000e680008000800 */
[----:B------:R-:W-:Y:S04]  /*0700*/  @!P4 LDS R11, [R21+0x10] ;  /* 0x00001000150bc984 */ /* 0x000fe80000000800 */
[----:B------:R-:W2:Y:S04]  /*0710*/  @!P4 LDS R13, [UR7+0x10] ;  /* 0x00001007ff0dc984 */ /* 0x000ea80008000800 */
[----:B------:R-:W-:Y:S04]  /*0720*/  @!P6 LDS R19, [R21+0x1c] ;  /* 0x00001c001513e984 */ /* 0x000fe80000000800 */
[----:B------:R-:W3:Y:S01]  /*0730*/  @!P6 LDS R20, [UR7+0x1c] ;  /* 0x00001c07ff14e984 */ /* 0x000ee20008000800 */
[----:B------:R-:W-:-:S07]  /*0740*/  UIADD3 UR7, UPT, UPT, UR6, 0x8, URZ ;  /* 0x0000000806077890 */ /* 0x000fce000fffe0ff */
[----:B------:R-:W-:Y:S01]  /*0750*/  UMOV UR6, UR7 ;  /* 0x0000000700067c82 */ /* 0x000fe20008000000 */
[----:B0-----:R-:W-:-:S04]  /*0760*/  @!P0 FFMA R2, R5, R6, R2 ;  /* 0x0000000605028223 */ /* 0x001fc80000000002 */
[----:B------:R-:W-:-:S04]  /*0770*/  @!P1 FFMA R2, R7, R8, R2 ;  /* 0x0000000807029223 */ /* 0x000fc80000000002 */
[----:B-1----:R-:W-:-:S04]  /*0780*/  @!P2 FFMA R2, R9, R10, R2 ;  /* 0x0000000a0902a223 */ /* 0x002fc80000000002 */
[----:B--2---:R-:W-:-:S04]  /*0790*/  @!P4 FFMA R2, R11, R13, R2 ;  /* 0x0000000d0b02c223 */ /* 0x004fc80000000002 */
[----:B------:R-:W-:-:S04]  /*07a0*/  @!P5 FFMA R2, R15, R14, R2 ;  /* 0x0000000e0f02d223 */ /* 0x000fc80000000002 */
[----:B------:R-:W-:-:S04]  /*07b0*/  @!P3 FFMA R2, R17, R16, R2 ;  /* 0x000000101102b223 */ /* 0x000fc80000000002 */
[----:B---3--:R-:W-:Y:S01]  /*07c0*/  @!P6 FFMA R2, R19, R20, R2 ;  /* 0x000000141302e223 */ /* 0x008fe20000000002 */
[----:B------:R-:W-:Y:S06]  /*07d0*/  BRA.U UP0, `(.L_x_6) ;  /* 0xfffffffd00247547 */ /* 0x000fec000b83ffff */
[----:B------:R-:W0:Y:S01]  /*07e0*/  LDCU.64 UR6, c[0x0][0x3a0] ;  /* 0x00007400ff0677ac */ /* 0x000e220008000a00 */
[----:B------:R-:W-:Y:S01]  /*07f0*/  UMOV UR4, UR8 ;  /* 0x0000000800047c82 */ /* 0x000fe20008000000 */
[----:B0-----:R-:W-:-:S04]  /*0800*/  UISETP.GE.U32.AND UP0, UPT, UR8, UR6, UPT ;  /* 0x000000060800728c */ /* 0x001fc8000bf06070 */
[----:B------:R-:W-:-:S09]  /*0810*/  UISETP.GE.U32.AND.EX UP0, UPT, URZ, UR7, UPT, UP0 ;  /* 0x00000007ff00728c */ /* 0x000fd2000bf06100 */
[----:B------:R-:W-:Y:S05]  /*0820*/  BRA.U !UP0, `(.L_x_7) ;  /* 0xfffffff908d47547 */ /* 0x000fea000b83ffff */
.L_x_5:
[----:B------:R-:W1:Y:S02]  /*0830*/  LDCU.64 UR4, c[0x0][0x398] ;  /* 0x00007300ff0477ac */ /* 0x000e640008000a00 */
[----:B-1----:R-:W-:-:S04]  /*0840*/  ISETP.GE.U32.AND P0, PT, R12, UR4, PT ;  /* 0x000000040c007c0c */ /* 0x002fc8000bf06070 */
[----:B------:R-:W-:-:S13]  /*0850*/  ISETP.GE.U32.AND.EX P0, PT, RZ, UR5, PT, P0 ;  /* 0x00000005ff007c0c */ /* 0x000fda000bf06100 */
[----:B------:R-:W-:Y:S05]  /*0860*/  @P0 EXIT ;  /* 0x000000000000094d */ /* 0x000fea0003800000 */
[----:B------:R-:W1:Y:S02]  /*0870*/  LDCU.64 UR4, c[0x0][0x390] ;  /* 0x00007200ff0477ac */ /* 0x000e640008000a00 */
[----:B-1----:R-:W-:-:S04]  /*0880*/  LEA R4, P0, R12, UR4, 0x2 ;  /* 0x000000040c047c11 */ /* 0x002fc8000f8010ff */
[----:B------:R-:W-:-:S05]  /*0890*/  LEA.HI.X R5, R12, UR5, RZ, 0x2, P0 ;  /* 0x000000050c057c11 */ /* 0x000fca00080f14ff */
[----:B------:R-:W-:Y:S01]  /*08a0*/  STG.E desc[UR10][R4.64], R2 ;  /* 0x0000000204007986 */ /* 0x000fe2000c10190a */
[----:B------:R-:W-:Y:S05]  /*08b0*/  EXIT ;  /* 0x000000000000794d */ /* 0x000fea0003800000 */
.L_x_8:
[----:B------:R-:W-:-:S00]  /*08c0*/  BRA `(.L_x_8) ;  /* 0xfffffffc00fc7947 */ /* 0x000fc0000383ffff */
[----:B------:R-:W-:-:S00]  /*08d0*/  NOP ;  /* 0x0000000000007918 */ /* 0x000fc00000000000 */
        /* <DEDUP_REMOVED lines=10> */
.L_x_9:


//--------------------- .nv.shared._Z10ConvKernelPKfS0_Pfmm --------------------------
	.section	.nv.shared._Z10ConvKernelPKfS0_Pfmm,"aw",@nobits
	.sectionflags	@""
	.align	16
.nv.shared._Z10ConvKernelPKfS0_Pfmm:
	.zero		5120


//--------------------- .nv.shared.reserved.0     --------------------------
	.section	.nv.shared.reserved.0,"aw",@nobits
	.weak		__nv_reservedSMEM_offset_0_alias
	.size		__nv_reservedSMEM_offset_0_alias, 0, 64
	.other		__nv_reservedSMEM_offset_0_alias,@"STO_CUDA_RESERVED_SHARED STV_DEFAULT"
__nv_reservedSMEM_offset_0_alias:
	.zero		0
	.zero		64


//--------------------- .nv.constant0._Z10ConvKernelPKfS0_Pfmm --------------------------
	.section	.nv.constant0._Z10ConvKernelPKfS0_Pfmm,"a",@progbits
	.sectionflags	@""
	.align	4
.nv.constant0._Z10ConvKernelPKfS0_Pfmm:
	.zero		936


//--------------------- SYMBOLS --------------------------

	.type		.nv.reservedSmem.offset0,@object
	.size		.nv.reservedSmem.offset0,0x4
	.type		.nv.reservedSmem.cap,@object
	.size		.nv.reservedSmem.cap,0x4
